//
// Generated by NVIDIA NVVM Compiler
//
// Compiler Build ID: CL-36424714
// Cuda compilation tools, release 13.0, V13.0.88
// Based on NVVM 20.0.0
//

.version 9.0
.target sm_100
.address_size 64

	// .globl	_Z7iteratePfS_PiS0_

.visible .entry _Z7iteratePfS_PiS0_(
	.param .u64 .ptr .align 1 _Z7iteratePfS_PiS0__param_0,
	.param .u64 .ptr .align 1 _Z7iteratePfS_PiS0__param_1,
	.param .u64 .ptr .align 1 _Z7iteratePfS_PiS0__param_2,
	.param .u64 .ptr .align 1 _Z7iteratePfS_PiS0__param_3
)
{
	.reg .pred 	%p<12>;
	.reg .b32 	%r<21>;
	.reg .b32 	%f<136>;
	.reg .b64 	%rd<27>;

	ld.param.u64 	%rd6, [_Z7iteratePfS_PiS0__param_0];
	ld.param.u64 	%rd7, [_Z7iteratePfS_PiS0__param_1];
	ld.param.u64 	%rd8, [_Z7iteratePfS_PiS0__param_2];
	ld.param.u64 	%rd9, [_Z7iteratePfS_PiS0__param_3];
	cvta.to.global.u64 	%rd10, %rd9;
	cvta.to.global.u64 	%rd11, %rd8;
	ld.global.u32 	%r1, [%rd11];
	ld.global.u32 	%r9, [%rd10];
	mov.u32 	%r3, %tid.x;
	setp.ge.s32 	%p1, %r3, %r1;
	setp.lt.s32 	%p2, %r9, 1;
	or.pred  	%p3, %p1, %p2;
	@%p3 bra 	$L__BB0_12;
	mov.u32 	%r10, %ctaid.x;
	cvta.to.global.u64 	%rd12, %rd6;
	cvta.to.global.u64 	%rd13, %rd7;
	add.s32 	%r11, %r1, 2;
	mul.lo.s32 	%r12, %r11, %r10;
	cvt.u64.u32 	%rd14, %r12;
	cvt.u64.u32 	%rd15, %r3;
	add.s64 	%rd16, %rd14, %rd15;
	shl.b64 	%rd17, %rd16, 2;
	add.s64 	%rd1, %rd12, %rd17;
	shl.b32 	%r13, %r11, 1;
	add.s32 	%r14, %r12, %r13;
	cvt.u64.u32 	%rd18, %r14;
	add.s64 	%rd19, %rd18, %rd15;
	shl.b64 	%rd20, %rd19, 2;
	add.s64 	%rd2, %rd12, %rd20;
	sub.s32 	%r15, %r14, %r11;
	add.s32 	%r16, %r15, %r3;
	mul.wide.s32 	%rd21, %r16, 4;
	add.s64 	%rd3, %rd12, %rd21;
	cvt.u64.u32 	%rd22, %r15;
	add.s64 	%rd23, %rd22, %rd15;
	shl.b64 	%rd24, %rd23, 2;
	add.s64 	%rd25, %rd24, %rd12;
	add.s64 	%rd4, %rd25, 4;
	mad.lo.s32 	%r17, %r1, %r10, %r3;
	mul.wide.u32 	%rd26, %r17, 4;
	add.s64 	%rd5, %rd13, %rd26;
	and.b32  	%r4, %r9, 7;
	setp.lt.u32 	%p4, %r9, 8;
	@%p4 bra 	$L__BB0_4;
	and.b32  	%r18, %r9, 2147483640;
	neg.s32 	%r20, %r18;
$L__BB0_3:
	.pragma "nounroll";
	ld.global.f32 	%f1, [%rd1+4];
	ld.global.f32 	%f2, [%rd2+4];
	add.f32 	%f3, %f1, %f2;
	ld.global.f32 	%f4, [%rd3];
	add.f32 	%f5, %f3, %f4;
	ld.global.f32 	%f6, [%rd4+4];
	add.f32 	%f7, %f5, %f6;
	mul.f32 	%f8, %f7, 0f3E800000;
	st.global.f32 	[%rd5], %f8;
	bar.sync 	0;
	ld.global.f32 	%f9, [%rd5];
	st.global.f32 	[%rd4], %f9;
	bar.sync 	0;
	ld.global.f32 	%f10, [%rd1+4];
	ld.global.f32 	%f11, [%rd2+4];
	add.f32 	%f12, %f10, %f11;
	ld.global.f32 	%f13, [%rd3];
	add.f32 	%f14, %f12, %f13;
	ld.global.f32 	%f15, [%rd4+4];
	add.f32 	%f16, %f14, %f15;
	mul.f32 	%f17, %f16, 0f3E800000;
	st.global.f32 	[%rd5], %f17;
	bar.sync 	0;
	ld.global.f32 	%f18, [%rd5];
	st.global.f32 	[%rd4], %f18;
	bar.sync 	0;
	ld.global.f32 	%f19, [%rd1+4];
	ld.global.f32 	%f20, [%rd2+4];
	add.f32 	%f21, %f19, %f20;
	ld.global.f32 	%f22, [%rd3];
	add.f32 	%f23, %f21, %f22;
	ld.global.f32 	%f24, [%rd4+4];
	add.f32 	%f25, %f23, %f24;
	mul.f32 	%f26, %f25, 0f3E800000;
	st.global.f32 	[%rd5], %f26;
	bar.sync 	0;
	ld.global.f32 	%f27, [%rd5];
	st.global.f32 	[%rd4], %f27;
	bar.sync 	0;
	ld.global.f32 	%f28, [%rd1+4];
	ld.global.f32 	%f29, [%rd2+4];
	add.f32 	%f30, %f28, %f29;
	ld.global.f32 	%f31, [%rd3];
	add.f32 	%f32, %f30, %f31;
	ld.global.f32 	%f33, [%rd4+4];
	add.f32 	%f34, %f32, %f33;
	mul.f32 	%f35, %f34, 0f3E800000;
	st.global.f32 	[%rd5], %f35;
	bar.sync 	0;
	ld.global.f32 	%f36, [%rd5];
	st.global.f32 	[%rd4], %f36;
	bar.sync 	0;
	ld.global.f32 	%f37, [%rd1+4];
	ld.global.f32 	%f38, [%rd2+4];
	add.f32 	%f39, %f37, %f38;
	ld.global.f32 	%f40, [%rd3];
	add.f32 	%f41, %f39, %f40;
	ld.global.f32 	%f42, [%rd4+4];
	add.f32 	%f43, %f41, %f42;
	mul.f32 	%f44, %f43, 0f3E800000;
	st.global.f32 	[%rd5], %f44;
	bar.sync 	0;
	ld.global.f32 	%f45, [%rd5];
	st.global.f32 	[%rd4], %f45;
	bar.sync 	0;
	ld.global.f32 	%f46, [%rd1+4];
	ld.global.f32 	%f47, [%rd2+4];
	add.f32 	%f48, %f46, %f47;
	ld.global.f32 	%f49, [%rd3];
	add.f32 	%f50, %f48, %f49;
	ld.global.f32 	%f51, [%rd4+4];
	add.f32 	%f52, %f50, %f51;
	mul.f32 	%f53, %f52, 0f3E800000;
	st.global.f32 	[%rd5], %f53;
	bar.sync 	0;
	ld.global.f32 	%f54, [%rd5];
	st.global.f32 	[%rd4], %f54;
	bar.sync 	0;
	ld.global.f32 	%f55, [%rd1+4];
	ld.global.f32 	%f56, [%rd2+4];
	add.f32 	%f57, %f55, %f56;
	ld.global.f32 	%f58, [%rd3];
	add.f32 	%f59, %f57, %f58;
	ld.global.f32 	%f60, [%rd4+4];
	add.f32 	%f61, %f59, %f60;
	mul.f32 	%f62, %f61, 0f3E800000;
	st.global.f32 	[%rd5], %f62;
	bar.sync 	0;
	ld.global.f32 	%f63, [%rd5];
	st.global.f32 	[%rd4], %f63;
	bar.sync 	0;
	ld.global.f32 	%f64, [%rd1+4];
	ld.global.f32 	%f65, [%rd2+4];
	add.f32 	%f66, %f64, %f65;
	ld.global.f32 	%f67, [%rd3];
	add.f32 	%f68, %f66, %f67;
	ld.global.f32 	%f69, [%rd4+4];
	add.f32 	%f70, %f68, %f69;
	mul.f32 	%f71, %f70, 0f3E800000;
	st.global.f32 	[%rd5], %f71;
	bar.sync 	0;
	ld.global.f32 	%f72, [%rd5];
	st.global.f32 	[%rd4], %f72;
	bar.sync 	0;
	add.s32 	%r20, %r20, 8;
	setp.ne.s32 	%p5, %r20, 0;
	@%p5 bra 	$L__BB0_3;
$L__BB0_4:
	setp.eq.s32 	%p6, %r4, 0;
	@%p6 bra 	$L__BB0_12;
	and.b32  	%r8, %r9, 3;
	setp.lt.u32 	%p7, %r4, 4;
	@%p7 bra 	$L__BB0_7;
	ld.global.f32 	%f73, [%rd1+4];
	ld.global.f32 	%f74, [%rd2+4];
	add.f32 	%f75, %f73, %f74;
	ld.global.f32 	%f76, [%rd3];
	add.f32 	%f77, %f75, %f76;
	ld.global.f32 	%f78, [%rd4+4];
	add.f32 	%f79, %f77, %f78;
	mul.f32 	%f80, %f79, 0f3E800000;
	st.global.f32 	[%rd5], %f80;
	bar.sync 	0;
	ld.global.f32 	%f81, [%rd5];
	st.global.f32 	[%rd4], %f81;
	bar.sync 	0;
	ld.global.f32 	%f82, [%rd1+4];
	ld.global.f32 	%f83, [%rd2+4];
	add.f32 	%f84, %f82, %f83;
	ld.global.f32 	%f85, [%rd3];
	add.f32 	%f86, %f84, %f85;
	ld.global.f32 	%f87, [%rd4+4];
	add.f32 	%f88, %f86, %f87;
	mul.f32 	%f89, %f88, 0f3E800000;
	st.global.f32 	[%rd5], %f89;
	bar.sync 	0;
	ld.global.f32 	%f90, [%rd5];
	st.global.f32 	[%rd4], %f90;
	bar.sync 	0;
	ld.global.f32 	%f91, [%rd1+4];
	ld.global.f32 	%f92, [%rd2+4];
	add.f32 	%f93, %f91, %f92;
	ld.global.f32 	%f94, [%rd3];
	add.f32 	%f95, %f93, %f94;
	ld.global.f32 	%f96, [%rd4+4];
	add.f32 	%f97, %f95, %f96;
	mul.f32 	%f98, %f97, 0f3E800000;
	st.global.f32 	[%rd5], %f98;
	bar.sync 	0;
	ld.global.f32 	%f99, [%rd5];
	st.global.f32 	[%rd4], %f99;
	bar.sync 	0;
	ld.global.f32 	%f100, [%rd1+4];
	ld.global.f32 	%f101, [%rd2+4];
	add.f32 	%f102, %f100, %f101;
	ld.global.f32 	%f103, [%rd3];
	add.f32 	%f104, %f102, %f103;
	ld.global.f32 	%f105, [%rd4+4];
	add.f32 	%f106, %f104, %f105;
	mul.f32 	%f107, %f106, 0f3E800000;
	st.global.f32 	[%rd5], %f107;
	bar.sync 	0;
	ld.global.f32 	%f108, [%rd5];
	st.global.f32 	[%rd4], %f108;
	bar.sync 	0;
$L__BB0_7:
	setp.eq.s32 	%p8, %r8, 0;
	@%p8 bra 	$L__BB0_12;
	setp.eq.s32 	%p9, %r8, 1;
	@%p9 bra 	$L__BB0_10;
	ld.global.f32 	%f109, [%rd1+4];
	ld.global.f32 	%f110, [%rd2+4];
	add.f32 	%f111, %f109, %f110;
	ld.global.f32 	%f112, [%rd3];
	add.f32 	%f113, %f111, %f112;
	ld.global.f32 	%f114, [%rd4+4];
	add.f32 	%f115, %f113, %f114;
	mul.f32 	%f116, %f115, 0f3E800000;
	st.global.f32 	[%rd5], %f116;
	bar.sync 	0;
	ld.global.f32 	%f117, [%rd5];
	st.global.f32 	[%rd4], %f117;
	bar.sync 	0;
	ld.global.f32 	%f118, [%rd1+4];
	ld.global.f32 	%f119, [%rd2+4];
	add.f32 	%f120, %f118, %f119;
	ld.global.f32 	%f121, [%rd3];
	add.f32 	%f122, %f120, %f121;
	ld.global.f32 	%f123, [%rd4+4];
	add.f32 	%f124, %f122, %f123;
	mul.f32 	%f125, %f124, 0f3E800000;
	st.global.f32 	[%rd5], %f125;
	bar.sync 	0;
	ld.global.f32 	%f126, [%rd5];
	st.global.f32 	[%rd4], %f126;
	bar.sync 	0;
$L__BB0_10:
	and.b32  	%r19, %r9, 1;
	setp.eq.b32 	%p10, %r19, 1;
	not.pred 	%p11, %p10;
	@%p11 bra 	$L__BB0_12;
	ld.global.f32 	%f127, [%rd1+4];
	ld.global.f32 	%f128, [%rd2+4];
	add.f32 	%f129, %f127, %f128;
	ld.global.f32 	%f130, [%rd3];
	add.f32 	%f131, %f129, %f130;
	ld.global.f32 	%f132, [%rd4+4];
	add.f32 	%f133, %f131, %f132;
	mul.f32 	%f134, %f133, 0f3E800000;
	st.global.f32 	[%rd5], %f134;
	bar.sync 	0;
	ld.global.f32 	%f135, [%rd5];
	st.global.f32 	[%rd4], %f135;
	bar.sync 	0;
$L__BB0_12:
	ret;

}


// ===== COMPILED SASS (sm_100) =====

	.target	sm_100

	.elftype	@"ET_EXEC"


//--------------------- .note.nv.tkinfo           --------------------------
	.section	.note.nv.tkinfo,"",@"SHT_NOTE"
	.sectionflags	@"SHF_NOTE_NV_TKINFO"
	.tkinfo
        /*0018*/ 	.word	0x00000002
        /*0030*/ 	.string	""
        /*0030*/ 	.string	"ptxas"
        /*0030*/ 	.string	"Cuda compilation tools, release 13.0, V13.0.88"
        /*0030*/ 	.string	"Build cuda_13.0.r13.0/compiler.36424714_0"
        /*0030*/ 	.string	"-arch sm_100 -m 64 "



//--------------------- .note.nv.cuinfo           --------------------------
	.section	.note.nv.cuinfo,"",@"SHT_NOTE"
	.sectionflags	@"SHF_NOTE_NV_CUINFO"
        /*0018*/ 	.short	0x0002
        /*001a*/ 	.short	0x0064
        /*001c*/ 	.short	0x0082
	.zero		2


//--------------------- .nv.info                  --------------------------
	.section	.nv.info,"",@"SHT_CUDA_INFO"
	.align	4


	//----- nvinfo : EIATTR_REGCOUNT
	.align		4
        /*0000*/ 	.byte	0x04, 0x2f
        /*0002*/ 	.short	(.L_1 - .L_0)
	.align		4
.L_0:
        /*0004*/ 	.word	index@(_Z7iteratePfS_PiS0_)
        /*0008*/ 	.word	0x0000001a


	//----- nvinfo : EIATTR_FRAME_SIZE
	.align		4
.L_1:
        /*000c*/ 	.byte	0x04, 0x11
        /*000e*/ 	.short	(.L_3 - .L_2)
	.align		4
.L_2:
        /*0010*/ 	.word	index@(_Z7iteratePfS_PiS0_)
        /*0014*/ 	.word	0x00000000


	//----- nvinfo : EIATTR_MIN_STACK_SIZE
	.align		4
.L_3:
        /*0018*/ 	.byte	0x04, 0x12
        /*001a*/ 	.short	(.L_5 - .L_4)
	.align		4
.L_4:
        /*001c*/ 	.word	index@(_Z7iteratePfS_PiS0_)
        /*0020*/ 	.word	0x00000000
.L_5:


//--------------------- .nv.compat                --------------------------
	.section	.nv.compat,"",@"SHT_CUDA_COMPAT_INFO"
	.align	4
        /*0000*/ 	.byte	0x02, 0x09, 0x00, 0x00, 0x02, 0x02, 0x01, 0x00, 0x02, 0x05, 0x05, 0x00, 0x03, 0x07, 0x01, 0x01
        /*0010*/ 	.byte	0x02, 0x03, 0x00, 0x00, 0x02, 0x06, 0x01, 0x00, 0x04, 0x0b, 0x08, 0x00, 0x09, 0x00, 0x00, 0x00
        /*0020*/ 	.byte	0x00, 0x00, 0x00, 0x00


//--------------------- .nv.info._Z7iteratePfS_PiS0_ --------------------------
	.section	.nv.info._Z7iteratePfS_PiS0_,"",@"SHT_CUDA_INFO"
	.sectionflags	@""
	.align	4


	//----- nvinfo : EIATTR_CUDA_API_VERSION
	.align		4
        /*0000*/ 	.byte	0x04, 0x37
        /*0002*/ 	.short	(.L_7 - .L_6)
.L_6:
        /*0004*/ 	.word	0x00000082


	//----- nvinfo : EIATTR_KPARAM_INFO
	.align		4
.L_7:
        /*0008*/ 	.byte	0x04, 0x17
        /*000a*/ 	.short	(.L_9 - .L_8)
.L_8:
        /*000c*/ 	.word	0x00000000
        /*0010*/ 	.short	0x0003
        /*0012*/ 	.short	0x0018
        /*0014*/ 	.byte	0x00, 0xf5, 0x21, 0x00


	//----- nvinfo : EIATTR_KPARAM_INFO
	.align		4
.L_9:
        /*0018*/ 	.byte	0x04, 0x17
        /*001a*/ 	.short	(.L_11 - .L_10)
.L_10:
        /*001c*/ 	.word	0x00000000
        /*0020*/ 	.short	0x0002
        /*0022*/ 	.short	0x0010
        /*0024*/ 	.byte	0x00, 0xf5, 0x21, 0x00


	//----- nvinfo : EIATTR_KPARAM_INFO
	.align		4
.L_11:
        /*0028*/ 	.byte	0x04, 0x17
        /*002a*/ 	.short	(.L_13 - .L_12)
.L_12:
        /*002c*/ 	.word	0x00000000
        /*0030*/ 	.short	0x0001
        /*0032*/ 	.short	0x0008
        /*0034*/ 	.byte	0x00, 0xf5, 0x21, 0x00


	//----- nvinfo : EIATTR_KPARAM_INFO
	.align		4
.L_13:
        /*0038*/ 	.byte	0x04, 0x17
        /*003a*/ 	.short	(.L_15 - .L_14)
.L_14:
        /*003c*/ 	.word	0x00000000
        /*0040*/ 	.short	0x0000
        /*0042*/ 	.short	0x0000
        /*0044*/ 	.byte	0x00, 0xf5, 0x21, 0x00


	//----- nvinfo : EIATTR_SPARSE_MMA_MASK
	.align		4
.L_15:
        /*0048*/ 	.byte	0x03, 0x50
        /*004a*/ 	.short	0x0000


	//----- nvinfo : EIATTR_MAXREG_COUNT
	.align		4
        /*004c*/ 	.byte	0x03, 0x1b
        /*004e*/ 	.short	0x00ff


	//----- nvinfo : EIATTR_NUM_BARRIERS
	.align		4
        /*0050*/ 	.byte	0x02, 0x4c
        /*0052*/ 	.byte	0x01
	.zero		1


	//----- nvinfo : EIATTR_MERCURY_ISA_VERSION
	.align		4
        /*0054*/ 	.byte	0x03, 0x5f
        /*0056*/ 	.short	0x0101


	//----- nvinfo : EIATTR_VRC_CTA_INIT_COUNT
	.align		4
        /*0058*/ 	.byte	0x02, 0x4a
	.zero		1
	.zero		1


	//----- nvinfo : EIATTR_EXIT_INSTR_OFFSETS
	.align		4
        /*005c*/ 	.byte	0x04, 0x1c
        /*005e*/ 	.short	(.L_17 - .L_16)


	//   ....[0]....
.L_16:
        /*0060*/ 	.word	0x00000090


	//   ....[1]....
        /*0064*/ 	.word	0x00000930


	//   ....[2]....
        /*0068*/ 	.word	0x00000cc0


	//   ....[3]....
        /*006c*/ 	.word	0x00000eb0


	//   ....[4]....
        /*0070*/ 	.word	0x00000f90


	//----- nvinfo : EIATTR_CBANK_PARAM_SIZE
	.align		4
.L_17:
        /*0074*/ 	.byte	0x03, 0x19
        /*0076*/ 	.short	0x0020


	//----- nvinfo : EIATTR_PARAM_CBANK
	.align		4
        /*0078*/ 	.byte	0x04, 0x0a
        /*007a*/ 	.short	(.L_19 - .L_18)
	.align		4
.L_18:
        /*007c*/ 	.word	index@(.nv.constant0._Z7iteratePfS_PiS0_)
        /*0080*/ 	.short	0x0380
        /*0082*/ 	.short	0x0020


	//----- nvinfo : EIATTR_SW_WAR
	.align		4
.L_19:
        /*0084*/ 	.byte	0x04, 0x36
        /*0086*/ 	.short	(.L_21 - .L_20)
.L_20:
        /*0088*/ 	.word	0x00000008
.L_21:


//--------------------- .nv.callgraph             --------------------------
	.section	.nv.callgraph,"",@"SHT_CUDA_CALLGRAPH"
	.align	4
	.sectionentsize	8
	.align		4
        /*0000*/ 	.word	0x00000000
	.align		4
        /*0004*/ 	.word	0xffffffff
	.align		4
        /*0008*/ 	.word	0x00000000
	.align		4
        /*000c*/ 	.word	0xfffffffe
	.align		4
        /*0010*/ 	.word	0x00000000
	.align		4
        /*0014*/ 	.word	0xfffffffd
	.align		4
        /*0018*/ 	.word	0x00000000
	.align		4
        /*001c*/ 	.word	0xfffffffc


//--------------------- .text._Z7iteratePfS_PiS0_ --------------------------
	.section	.text._Z7iteratePfS_PiS0_,"ax",@progbits
	.align	128
        .global         _Z7iteratePfS_PiS0_
        .type           _Z7iteratePfS_PiS0_,@function
        .size           _Z7iteratePfS_PiS0_,(.L_x_5 - _Z7iteratePfS_PiS0_)
        .other          _Z7iteratePfS_PiS0_,@"STO_CUDA_ENTRY STV_DEFAULT"
_Z7iteratePfS_PiS0_:
.text._Z7iteratePfS_PiS0_:
[----:B------:R-:W-:Y:S08]  /*0000*/  LDC R1, c[0x0][0x37c] ;  /* 0x0000df00ff017b82 */ /* 0x000ff00000000800 */
[----:B------:R-:W0:Y:S01]  /*0010*/  LDC.64 R4, c[0x0][0x398] ;  /* 0x0000e600ff047b82 */ /* 0x000e220000000a00 */
[----:B------:R-:W0:Y:S07]  /*0020*/  LDCU.64 UR4, c[0x0][0x358] ;  /* 0x00006b00ff0477ac */ /* 0x000e2e0008000a00 */
[----:B------:R-:W1:Y:S01]  /*0030*/  LDC.64 R2, c[0x0][0x390] ;  /* 0x0000e400ff027b82 */ /* 0x000e620000000a00 */
[----:B0-----:R-:W2:Y:S04]  /*0040*/  LDG.E R0, desc[UR4][R4.64] ;  /* 0x0000000404007981 */ /* 0x001ea8000c1e1900 */
[----:B-1----:R-:W3:Y:S01]  /*0050*/  LDG.E R2, desc[UR4][R2.64] ;  /* 0x0000000402027981 */ /* 0x002ee2000c1e1900 */
[----:B------:R-:W3:Y:S01]  /*0060*/  S2R R7, SR_TID.X ;  /* 0x0000000000077919 */ /* 0x000ee20000002100 */
[----:B--2---:R-:W-:-:S04]  /*0070*/  ISETP.GE.AND P0, PT, R0, 0x1, PT ;  /* 0x000000010000780c */ /* 0x004fc80003f06270 */
[----:B---3--:R-:W-:-:S13]  /*0080*/  ISETP.GE.OR P0, PT, R7, R2, !P0 ;  /* 0x000000020700720c */ /* 0x008fda0004706670 */
[----:B------:R-:W-:Y:S05]  /*0090*/  @P0 EXIT ;  /* 0x000000000000094d */ /* 0x000fea0003800000 */
[----:B------:R-:W0:Y:S01]  /*00a0*/  S2R R12, SR_CTAID.X ;  /* 0x00000000000c7919 */ /* 0x000e220000002500 */
[----:B------:R-:W-:Y:S01]  /*00b0*/  IADD3 R3, PT, PT, R2, 0x2, RZ ;  /* 0x0000000202037810 */ /* 0x000fe20007ffe0ff */
[----:B------:R-:W1:Y:S01]  /*00c0*/  LDCU.64 UR6, c[0x0][0x380] ;  /* 0x00007000ff0677ac */ /* 0x000e620008000a00 */
[----:B------:R-:W2:Y:S08]  /*00d0*/  LDC.64 R8, c[0x0][0x380] ;  /* 0x0000e000ff087b82 */ /* 0x000eb00000000a00 */
[----:B------:R-:W3:Y:S01]  /*00e0*/  LDC.64 R10, c[0x0][0x388] ;  /* 0x0000e200ff0a7b82 */ /* 0x000ee20000000a00 */
[----:B0-----:R-:W-:-:S02]  /*00f0*/  IMAD R4, R3, R12, RZ ;  /* 0x0000000c03047224 */ /* 0x001fc400078e02ff */
[----:B------:R-:W-:-:S03]  /*0100*/  IMAD R15, R2, R12, R7 ;  /* 0x0000000c020f7224 */ /* 0x000fc600078e0207 */
[----:B------:R-:W-:Y:S01]  /*0110*/  LEA R6, R3, R4, 0x1 ;  /* 0x0000000403067211 */ /* 0x000fe200078e08ff */
[----:B---3--:R-:W-:Y:S01]  /*0120*/  IMAD.WIDE.U32 R10, R15, 0x4, R10 ;  /* 0x000000040f0a7825 */ /* 0x008fe200078e000a */
[-C--:B------:R-:W-:Y:S02]  /*0130*/  IADD3 R4, P0, PT, R4, R7.reuse, RZ ;  /* 0x0000000704047210 */ /* 0x080fe40007f1e0ff */
[----:B------:R-:W-:Y:S02]  /*0140*/  IADD3 R3, PT, PT, -R3, R6, RZ ;  /* 0x0000000603037210 */ /* 0x000fe40007ffe1ff */
[-C--:B------:R-:W-:Y:S02]  /*0150*/  IADD3 R5, P1, PT, R6, R7.reuse, RZ ;  /* 0x0000000706057210 */ /* 0x080fe40007f3e0ff */
[CC--:B------:R-:W-:Y:S02]  /*0160*/  IADD3 R13, PT, PT, R3.reuse, R7.reuse, RZ ;  /* 0x00000007030d7210 */ /* 0x0c0fe40007ffe0ff */
[----:B------:R-:W-:-:S02]  /*0170*/  IADD3 R7, P2, PT, R3, R7, RZ ;  /* 0x0000000703077210 */ /* 0x000fc40007f5e0ff */
[----:B------:R-:W-:Y:S01]  /*0180*/  IADD3.X R17, PT, PT, RZ, RZ, RZ, P0, !PT ;  /* 0x000000ffff117210 */ /* 0x000fe200007fe4ff */
[----:B--2---:R-:W-:Y:S01]  /*0190*/  IMAD.WIDE R8, R13, 0x4, R8 ;  /* 0x000000040d087825 */ /* 0x004fe200078e0208 */
[----:B------:R-:W-:Y:S02]  /*01a0*/  IADD3.X R12, PT, PT, RZ, RZ, RZ, P2, !PT ;  /* 0x000000ffff0c7210 */ /* 0x000fe400017fe4ff */
[----:B------:R-:W-:Y:S02]  /*01b0*/  ISETP.GE.U32.AND P2, PT, R0, 0x8, PT ;  /* 0x000000080000780c */ /* 0x000fe40003f46070 */
[C---:B-1----:R-:W-:Y:S02]  /*01c0*/  LEA R2, P0, R4.reuse, UR6, 0x2 ;  /* 0x0000000604027c11 */ /* 0x042fe4000f8010ff */
[----:B------:R-:W-:Y:S02]  /*01d0*/  IADD3.X R14, PT, PT, RZ, RZ, RZ, P1, !PT ;  /* 0x000000ffff0e7210 */ /* 0x000fe40000ffe4ff */
[----:B------:R-:W-:-:S02]  /*01e0*/  LEA.HI.X R3, R4, UR7, R17, 0x2, P0 ;  /* 0x0000000704037c11 */ /* 0x000fc400080f1411 */
[----:B------:R-:W-:Y:S02]  /*01f0*/  LEA R4, P1, R5, UR6, 0x2 ;  /* 0x0000000605047c11 */ /* 0x000fe4000f8210ff */
[----:B------:R-:W-:Y:S02]  /*0200*/  LEA R6, P3, R7, UR6, 0x2 ;  /* 0x0000000607067c11 */ /* 0x000fe4000f8610ff */
[----:B------:R-:W-:Y:S02]  /*0210*/  LOP3.LUT R17, R0, 0x7, RZ, 0xc0, !PT ;  /* 0x0000000700117812 */ /* 0x000fe400078ec0ff */
[----:B------:R-:W-:Y:S02]  /*0220*/  LEA.HI.X R5, R5, UR7, R14, 0x2, P1 ;  /* 0x0000000705057c11 */ /* 0x000fe400088f140e */
[----:B------:R-:W-:Y:S02]  /*0230*/  LEA.HI.X R7, R7, UR7, R12, 0x2, P3 ;  /* 0x0000000707077c11 */ /* 0x000fe400098f140c */
[----:B------:R-:W-:Y:S01]  /*0240*/  ISETP.NE.AND P0, PT, R17, RZ, PT ;  /* 0x000000ff1100720c */ /* 0x000fe20003f05270 */
[----:B------:R-:W-:-:S12]  /*0250*/  @!P2 BRA `(.L_x_0) ;  /* 0x0000000400b4a947 */ /* 0x000fd80003800000 */
[----:B------:R-:W-:-:S04]  /*0260*/  LOP3.LUT R12, R0, 0x7ffffff8, RZ, 0xc0, !PT ;  /* 0x7ffffff8000c7812 */ /* 0x000fc800078ec0ff */
[----:B------:R-:W-:-:S07]  /*0270*/  IADD3 R12, PT, PT, -R12, RZ, RZ ;  /* 0x000000ff0c0c7210 */ /* 0x000fce0007ffe1ff */
.L_x_1:
[----:B0-----:R-:W2:Y:S04]  /*0280*/  LDG.E R13, desc[UR4][R2.64+0x4] ;  /* 0x00000404020d7981 */ /* 0x001ea8000c1e1900 */
[----:B------:R-:W2:Y:S04]  /*0290*/  LDG.E R14, desc[UR4][R4.64+0x4] ;  /* 0x00000404040e7981 */ /* 0x000ea8000c1e1900 */
[----:B------:R-:W3:Y:S04]  /*02a0*/  LDG.E R16, desc[UR4][R8.64] ;  /* 0x0000000408107981 */ /* 0x000ee8000c1e1900 */
[----:B------:R-:W4:Y:S01]  /*02b0*/  LDG.E R18, desc[UR4][R6.64+0x8] ;  /* 0x0000080406127981 */ /* 0x000f22000c1e1900 */
[----:B--2---:R-:W-:-:S04]  /*02c0*/  FADD R13, R13, R14 ;  /* 0x0000000e0d0d7221 */ /* 0x004fc80000000000 */
[----:B---3--:R-:W-:-:S04]  /*02d0*/  FADD R13, R13, R16 ;  /* 0x000000100d0d7221 */ /* 0x008fc80000000000 */
[----:B----4-:R-:W-:-:S04]  /*02e0*/  FADD R13, R13, R18 ;  /* 0x000000120d0d7221 */ /* 0x010fc80000000000 */
[----:B------:R-:W-:-:S05]  /*02f0*/  FMUL R13, R13, 0.25 ;  /* 0x3e8000000d0d7820 */ /* 0x000fca0000400000 */
[----:B------:R0:W-:Y:S01]  /*0300*/  STG.E desc[UR4][R10.64], R13 ;  /* 0x0000000d0a007986 */ /* 0x0001e2000c101904 */
[----:B------:R-:W-:Y:S06]  /*0310*/  BAR.SYNC.DEFER_BLOCKING 0x0 ;  /* 0x0000000000007b1d */ /* 0x000fec0000010000 */
[----:B------:R-:W2:Y:S04]  /*0320*/  LDG.E R15, desc[UR4][R10.64] ;  /* 0x000000040a0f7981 */ /* 0x000ea8000c1e1900 */
[----:B--2---:R1:W-:Y:S01]  /*0330*/  STG.E desc[UR4][R6.64+0x4], R15 ;  /* 0x0000040f06007986 */ /* 0x0043e2000c101904 */
[----:B------:R-:W-:Y:S06]  /*0340*/  BAR.SYNC.DEFER_BLOCKING 0x0 ;  /* 0x0000000000007b1d */ /* 0x000fec0000010000 */
[----:B------:R-:W2:Y:S04]  /*0350*/  LDG.E R14, desc[UR4][R2.64+0x4] ;  /* 0x00000404020e7981 */ /* 0x000ea8000c1e1900 */
[----:B------:R-:W2:Y:S04]  /*0360*/  LDG.E R19, desc[UR4][R4.64+0x4] ;  /* 0x0000040404137981 */ /* 0x000ea8000c1e1900 */
[----:B------:R-:W3:Y:S04]  /*0370*/  LDG.E R21, desc[UR4][R8.64] ;  /* 0x0000000408157981 */ /* 0x000ee8000c1e1900 */
[----:B------:R-:W4:Y:S01]  /*0380*/  LDG.E R23, desc[UR4][R6.64+0x8] ;  /* 0x0000080406177981 */ /* 0x000f22000c1e1900 */
[----:B--2---:R-:W-:-:S04]  /*0390*/  FADD R14, R14, R19 ;  /* 0x000000130e0e7221 */ /* 0x004fc80000000000 */
[----:B---3--:R-:W-:-:S04]  /*03a0*/  FADD R14, R14, R21 ;  /* 0x000000150e0e7221 */ /* 0x008fc80000000000 */
[----:B----4-:R-:W-:-:S04]  /*03b0*/  FADD R14, R14, R23 ;  /* 0x000000170e0e7221 */ /* 0x010fc80000000000 */
[----:B0-----:R-:W-:-:S05]  /*03c0*/  FMUL R13, R14, 0.25 ;  /* 0x3e8000000e0d7820 */ /* 0x001fca0000400000 */
[----:B------:R0:W-:Y:S01]  /*03d0*/  STG.E desc[UR4][R10.64], R13 ;  /* 0x0000000d0a007986 */ /* 0x0001e2000c101904 */
[----:B------:R-:W-:Y:S06]  /*03e0*/  BAR.SYNC.DEFER_BLOCKING 0x0 ;  /* 0x0000000000007b1d */ /* 0x000fec0000010000 */
[----:B-1----:R-:W2:Y:S04]  /*03f0*/  LDG.E R15, desc[UR4][R10.64] ;  /* 0x000000040a0f7981 */ /* 0x002ea8000c1e1900 */
        /* <DEDUP_REMOVED lines=77> */
[----:B-1----:R-:W2:Y:S01]  /*08d0*/  LDG.E R15, desc[UR4][R10.64] ;  /* 0x000000040a0f7981 */ /* 0x002ea2000c1e1900 */
[----:B------:R-:W-:-:S04]  /*08e0*/  IADD3 R12, PT, PT, R12, 0x8, RZ ;  /* 0x000000080c0c7810 */ /* 0x000fc80007ffe0ff */
[----:B------:R-:W-:Y:S01]  /*08f0*/  ISETP.NE.AND P1, PT, R12, RZ, PT ;  /* 0x000000ff0c00720c */ /* 0x000fe20003f25270 */
[----:B--2---:R0:W-:Y:S01]  /*0900*/  STG.E desc[UR4][R6.64+0x4], R15 ;  /* 0x0000040f06007986 */ /* 0x0041e2000c101904 */
[----:B------:R-:W-:Y:S11]  /*0910*/  BAR.SYNC.DEFER_BLOCKING 0x0 ;  /* 0x0000000000007b1d */ /* 0x000ff60000010000 */
[----:B------:R-:W-:Y:S05]  /*0920*/  @P1 BRA `(.L_x_1) ;  /* 0xfffffff800541947 */ /* 0x000fea000383ffff */
.L_x_0:
[----:B------:R-:W-:Y:S05]  /*0930*/  @!P0 EXIT ;  /* 0x000000000000894d */ /* 0x000fea0003800000 */
[----:B------:R-:W-:Y:S02]  /*0940*/  ISETP.GE.U32.AND P0, PT, R17, 0x4, PT ;  /* 0x000000041100780c */ /* 0x000fe40003f06070 */
[----:B------:R-:W-:-:S04]  /*0950*/  LOP3.LUT R14, R0, 0x3, RZ, 0xc0, !PT ;  /* 0x00000003000e7812 */ /* 0x000fc800078ec0ff */
[----:B------:R-:W-:-:S07]  /*0960*/  ISETP.NE.AND P1, PT, R14, RZ, PT ;  /* 0x000000ff0e00720c */ /* 0x000fce0003f25270 */
[----:B------:R-:W-:Y:S06]  /*0970*/  @!P0 BRA `(.L_x_2) ;  /* 0x0000000000d08947 */ /* 0x000fec0003800000 */
[----:B------:R-:W2:Y:S04]  /*0980*/  LDG.E R12, desc[UR4][R2.64+0x4] ;  /* 0x00000404020c7981 */ /* 0x000ea8000c1e1900 */
[----:B0-----:R-:W2:Y:S04]  /*0990*/  LDG.E R13, desc[UR4][R4.64+0x4] ;  /* 0x00000404040d7981 */ /* 0x001ea8000c1e1900 */
        /* <DEDUP_REMOVED lines=47> */
[----:B-1----:R-:W3:Y:S04]  /*0c90*/  LDG.E R15, desc[UR4][R10.64] ;  /* 0x000000040a0f7981 */ /* 0x002ee8000c1e1900 */
[----:B---3--:R2:W-:Y:S01]  /*0ca0*/  STG.E desc[UR4][R6.64+0x4], R15 ;  /* 0x0000040f06007986 */ /* 0x0085e2000c101904 */
[----:B------:R-:W-:Y:S06]  /*0cb0*/  BAR.SYNC.DEFER_BLOCKING 0x0 ;  /* 0x0000000000007b1d */ /* 0x000fec0000010000 */
.L_x_2:
[----:B------:R-:W-:Y:S05]  /*0cc0*/  @!P1 EXIT ;  /* 0x000000000000994d */ /* 0x000fea0003800000 */
[----:B------:R-:W-:Y:S02]  /*0cd0*/  ISETP.NE.AND P0, PT, R14, 0x1, PT ;  /* 0x000000010e00780c */ /* 0x000fe40003f05270 */
[----:B------:R-:W-:-:S04]  /*0ce0*/  LOP3.LUT R0, R0, 0x1, RZ, 0xc0, !PT ;  /* 0x0000000100007812 */ /* 0x000fc800078ec0ff */
[----:B------:R-:W-:-:S07]  /*0cf0*/  ISETP.NE.U32.AND P1, PT, R0, 0x1, PT ;  /* 0x000000010000780c */ /* 0x000fce0003f25070 */
[----:B------:R-:W-:Y:S06]  /*0d00*/  @!P0 BRA `(.L_x_3) ;  /* 0x0000000000688947 */ /* 0x000fec0003800000 */
[----:B------:R-:W3:Y:S04]  /*0d10*/  LDG.E R0, desc[UR4][R2.64+0x4] ;  /* 0x0000040402007981 */ /* 0x000ee8000c1e1900 */
[----:B0-2---:R-:W3:Y:S04]  /*0d20*/  LDG.E R13, desc[UR4][R4.64+0x4] ;  /* 0x00000404040d7981 */ /* 0x005ee8000c1e1900 */
[----:B------:R-:W2:Y:S04]  /*0d30*/  LDG.E R15, desc[UR4][R8.64] ;  /* 0x00000004080f7981 */ /* 0x000ea8000c1e1900 */
[----:B------:R-:W4:Y:S01]  /*0d40*/  LDG.E R17, desc[UR4][R6.64+0x8] ;  /* 0x0000080406117981 */ /* 0x000f22000c1e1900 */
[----:B---3--:R-:W-:-:S04]  /*0d50*/  FADD R0, R0, R13 ;  /* 0x0000000d00007221 */ /* 0x008fc80000000000 */
[----:B--2---:R-:W-:-:S04]  /*0d60*/  FADD R0, R0, R15 ;  /* 0x0000000f00007221 */ /* 0x004fc80000000000 */
        /* <DEDUP_REMOVED lines=20> */
.L_x_3:
[----:B------:R-:W-:Y:S05]  /*0eb0*/  @P1 EXIT ;  /* 0x000000000000194d */ /* 0x000fea0003800000 */
[----:B------:R-:W4:Y:S04]  /*0ec0*/  LDG.E R2, desc[UR4][R2.64+0x4] ;  /* 0x0000040402027981 */ /* 0x000f28000c1e1900 */
[----:B------:R-:W4:Y:S04]  /*0ed0*/  LDG.E R5, desc[UR4][R4.64+0x4] ;  /* 0x0000040404057981 */ /* 0x000f28000c1e1900 */
[----:B------:R-:W5:Y:S04]  /*0ee0*/  LDG.E R9, desc[UR4][R8.64] ;  /* 0x0000000408097981 */ /* 0x000f68000c1e1900 */
[----:B0-23--:R-:W2:Y:S01]  /*0ef0*/  LDG.E R13, desc[UR4][R6.64+0x8] ;  /* 0x00000804060d7981 */ /* 0x00dea2000c1e1900 */
[----:B----4-:R-:W-:-:S04]  /*0f00*/  FADD R0, R2, R5 ;  /* 0x0000000502007221 */ /* 0x010fc80000000000 */
[----:B-----5:R-:W-:-:S04]  /*0f10*/  FADD R0, R0, R9 ;  /* 0x0000000900007221 */ /* 0x020fc80000000000 */
[----:B--2---:R-:W-:-:S04]  /*0f20*/  FADD R0, R0, R13 ;  /* 0x0000000d00007221 */ /* 0x004fc80000000000 */
[----:B------:R-:W-:-:S05]  /*0f30*/  FMUL R13, R0, 0.25 ;  /* 0x3e800000000d7820 */ /* 0x000fca0000400000 */
[----:B------:R-:W-:Y:S01]  /*0f40*/  STG.E desc[UR4][R10.64], R13 ;  /* 0x0000000d0a007986 */ /* 0x000fe2000c101904 */
[----:B------:R-:W-:Y:S06]  /*0f50*/  BAR.SYNC.DEFER_BLOCKING 0x0 ;  /* 0x0000000000007b1d */ /* 0x000fec0000010000 */
[----:B------:R-:W2:Y:S04]  /*0f60*/  LDG.E R15, desc[UR4][R10.64] ;  /* 0x000000040a0f7981 */ /* 0x000ea8000c1e1900 */
[----:B--2---:R-:W-:Y:S01]  /*0f70*/  STG.E desc[UR4][R6.64+0x4], R15 ;  /* 0x0000040f06007986 */ /* 0x004fe2000c101904 */
[----:B------:R-:W-:Y:S06]  /*0f80*/  BAR.SYNC.DEFER_BLOCKING 0x0 ;  /* 0x0000000000007b1d */ /* 0x000fec0000010000 */
[----:B------:R-:W-:Y:S05]  /*0f90*/  EXIT ;  /* 0x000000000000794d */ /* 0x000fea0003800000 */
.L_x_4:
[----:B------:R-:W-:-:S00]  /*0fa0*/  BRA `(.L_x_4) ;  /* 0xfffffffc00fc7947 */ /* 0x000fc0000383ffff */
[----:B------:R-:W-:-:S00]  /*0fb0*/  NOP ;  /* 0x0000000000007918 */ /* 0x000fc00000000000 */
        /* <DEDUP_REMOVED lines=12> */
.L_x_5:


//--------------------- .nv.shared.reserved.0     --------------------------
	.section	.nv.shared.reserved.0,"aw",@nobits
	.weak		__nv_reservedSMEM_offset_0_alias
	.size		__nv_reservedSMEM_offset_0_alias, 0, 64
	.other		__nv_reservedSMEM_offset_0_alias,@"STO_CUDA_RESERVED_SHARED STV_DEFAULT"
__nv_reservedSMEM_offset_0_alias:
	.zero		0
	.zero		64


//--------------------- .nv.constant0._Z7iteratePfS_PiS0_ --------------------------
	.section	.nv.constant0._Z7iteratePfS_PiS0_,"a",@progbits
	.sectionflags	@""
	.align	4
.nv.constant0._Z7iteratePfS_PiS0_:
	.zero		928


//--------------------- SYMBOLS --------------------------

	.type		.nv.reservedSmem.offset0,@object
	.size		.nv.reservedSmem.offset0,0x4
